//
// Generated by NVIDIA NVVM Compiler
//
// Compiler Build ID: CL-36424714
// Cuda compilation tools, release 13.0, V13.0.88
// Based on NVVM 20.0.0
//

.version 9.0
.target sm_100
.address_size 64

	// .globl	initCurand
.global .align 4 .b8 precalc_xorwow_matrix[102400];
.global .align 4 .b8 precalc_xorwow_offset_matrix[102400];
.global .align 4 .b8 mrg32k3aM1[2304];
.global .align 4 .b8 mrg32k3aM2[2304];
.global .align 4 .b8 mrg32k3aM1SubSeq[2016];
.global .align 4 .b8 mrg32k3aM2SubSeq[2016];
.global .align 4 .b8 mrg32k3aM1Seq[2304];
.global .align 4 .b8 mrg32k3aM2Seq[2304];
.const .align 8 .b8 __cr_lgamma_table[72];

.visible .entry initCurand(
	.param .u64 .ptr .align 1 initCurand_param_0,
	.param .u32 initCurand_param_1,
	.param .u32 initCurand_param_2
)
{
	.reg .pred 	%p<25>;
	.reg .b32 	%r<411>;
	.reg .b64 	%rd<19>;

	ld.param.u64 	%rd8, [initCurand_param_0];
	ld.param.u32 	%r183, [initCurand_param_1];
	ld.param.u32 	%r184, [initCurand_param_2];
	mov.u32 	%r185, %tid.x;
	mov.u32 	%r186, %ntid.x;
	mov.u32 	%r187, %ctaid.x;
	mad.lo.s32 	%r1, %r186, %r187, %r185;
	setp.ge.u32 	%p1, %r1, %r184;
	@%p1 bra 	$L__BB0_44;
	cvta.to.global.u64 	%rd9, %rd8;
	cvt.u64.u32 	%rd18, %r1;
	mul.wide.u32 	%rd10, %r1, 48;
	add.s64 	%rd2, %rd9, %rd10;
	mov.b32 	%r188, 0;
	st.global.v2.u32 	[%rd2+24], {%r188, %r188};
	st.global.u32 	[%rd2+32], %r188;
	mov.b64 	%rd11, 0;
	st.global.u64 	[%rd2+40], %rd11;
	xor.b32  	%r189, %r183, -1429050551;
	mul.lo.s32 	%r190, %r189, 1099087573;
	add.s32 	%r191, %r190, -638133224;
	add.s32 	%r192, %r190, 123456789;
	st.global.v2.u32 	[%rd2], {%r191, %r192};
	xor.b32  	%r193, %r190, 362436069;
	mov.b32 	%r194, -123459836;
	st.global.v2.u32 	[%rd2+8], {%r193, %r194};
	add.s32 	%r195, %r190, 5783321;
	mov.b32 	%r196, -589760388;
	st.global.v2.u32 	[%rd2+16], {%r196, %r195};
	setp.eq.s32 	%p2, %r1, 0;
	@%p2 bra 	$L__BB0_43;
	mov.b32 	%r317, 0;
	mov.u64 	%rd13, precalc_xorwow_matrix;
$L__BB0_3:
	and.b64  	%rd4, %rd18, 3;
	setp.eq.s64 	%p3, %rd4, 0;
	@%p3 bra 	$L__BB0_42;
	mul.wide.u32 	%rd12, %r317, 3200;
	add.s64 	%rd5, %rd13, %rd12;
	cvt.u32.u64 	%r3, %rd4;
	mov.b32 	%r318, 0;
$L__BB0_5:
	mov.b32 	%r331, 0;
	mov.u32 	%r332, %r331;
	mov.u32 	%r333, %r331;
	mov.u32 	%r334, %r331;
	mov.u32 	%r335, %r331;
	mov.u32 	%r324, %r331;
$L__BB0_6:
	mul.wide.u32 	%rd14, %r324, 4;
	add.s64 	%rd15, %rd2, %rd14;
	ld.global.u32 	%r11, [%rd15+4];
	shl.b32 	%r12, %r324, 5;
	mov.b32 	%r330, 0;
$L__BB0_7:
	.pragma "nounroll";
	shr.u32 	%r201, %r11, %r330;
	and.b32  	%r202, %r201, 1;
	setp.eq.b32 	%p4, %r202, 1;
	not.pred 	%p5, %p4;
	add.s32 	%r203, %r12, %r330;
	mul.lo.s32 	%r204, %r203, 5;
	mul.wide.u32 	%rd16, %r204, 4;
	add.s64 	%rd6, %rd5, %rd16;
	@%p5 bra 	$L__BB0_9;
	ld.global.u32 	%r205, [%rd6];
	xor.b32  	%r335, %r335, %r205;
	ld.global.u32 	%r206, [%rd6+4];
	xor.b32  	%r334, %r334, %r206;
	ld.global.u32 	%r207, [%rd6+8];
	xor.b32  	%r333, %r333, %r207;
	ld.global.u32 	%r208, [%rd6+12];
	xor.b32  	%r332, %r332, %r208;
	ld.global.u32 	%r209, [%rd6+16];
	xor.b32  	%r331, %r331, %r209;
$L__BB0_9:
	and.b32  	%r211, %r201, 2;
	setp.eq.s32 	%p6, %r211, 0;
	@%p6 bra 	$L__BB0_11;
	ld.global.u32 	%r212, [%rd6+20];
	xor.b32  	%r335, %r335, %r212;
	ld.global.u32 	%r213, [%rd6+24];
	xor.b32  	%r334, %r334, %r213;
	ld.global.u32 	%r214, [%rd6+28];
	xor.b32  	%r333, %r333, %r214;
	ld.global.u32 	%r215, [%rd6+32];
	xor.b32  	%r332, %r332, %r215;
	ld.global.u32 	%r216, [%rd6+36];
	xor.b32  	%r331, %r331, %r216;
$L__BB0_11:
	and.b32  	%r218, %r201, 4;
	setp.eq.s32 	%p7, %r218, 0;
	@%p7 bra 	$L__BB0_13;
	ld.global.u32 	%r219, [%rd6+40];
	xor.b32  	%r335, %r335, %r219;
	ld.global.u32 	%r220, [%rd6+44];
	xor.b32  	%r334, %r334, %r220;
	ld.global.u32 	%r221, [%rd6+48];
	xor.b32  	%r333, %r333, %r221;
	ld.global.u32 	%r222, [%rd6+52];
	xor.b32  	%r332, %r332, %r222;
	ld.global.u32 	%r223, [%rd6+56];
	xor.b32  	%r331, %r331, %r223;
$L__BB0_13:
	and.b32  	%r225, %r201, 8;
	setp.eq.s32 	%p8, %r225, 0;
	@%p8 bra 	$L__BB0_15;
	ld.global.u32 	%r226, [%rd6+60];
	xor.b32  	%r335, %r335, %r226;
	ld.global.u32 	%r227, [%rd6+64];
	xor.b32  	%r334, %r334, %r227;
	ld.global.u32 	%r228, [%rd6+68];
	xor.b32  	%r333, %r333, %r228;
	ld.global.u32 	%r229, [%rd6+72];
	xor.b32  	%r332, %r332, %r229;
	ld.global.u32 	%r230, [%rd6+76];
	xor.b32  	%r331, %r331, %r230;
$L__BB0_15:
	and.b32  	%r232, %r201, 16;
	setp.eq.s32 	%p9, %r232, 0;
	@%p9 bra 	$L__BB0_17;
	ld.global.u32 	%r233, [%rd6+80];
	xor.b32  	%r335, %r335, %r233;
	ld.global.u32 	%r234, [%rd6+84];
	xor.b32  	%r334, %r334, %r234;
	ld.global.u32 	%r235, [%rd6+88];
	xor.b32  	%r333, %r333, %r235;
	ld.global.u32 	%r236, [%rd6+92];
	xor.b32  	%r332, %r332, %r236;
	ld.global.u32 	%r237, [%rd6+96];
	xor.b32  	%r331, %r331, %r237;
$L__BB0_17:
	and.b32  	%r239, %r201, 32;
	setp.eq.s32 	%p10, %r239, 0;
	@%p10 bra 	$L__BB0_19;
	ld.global.u32 	%r240, [%rd6+100];
	xor.b32  	%r335, %r335, %r240;
	ld.global.u32 	%r241, [%rd6+104];
	xor.b32  	%r334, %r334, %r241;
	ld.global.u32 	%r242, [%rd6+108];
	xor.b32  	%r333, %r333, %r242;
	ld.global.u32 	%r243, [%rd6+112];
	xor.b32  	%r332, %r332, %r243;
	ld.global.u32 	%r244, [%rd6+116];
	xor.b32  	%r331, %r331, %r244;
$L__BB0_19:
	and.b32  	%r246, %r201, 64;
	setp.eq.s32 	%p11, %r246, 0;
	@%p11 bra 	$L__BB0_21;
	ld.global.u32 	%r247, [%rd6+120];
	xor.b32  	%r335, %r335, %r247;
	ld.global.u32 	%r248, [%rd6+124];
	xor.b32  	%r334, %r334, %r248;
	ld.global.u32 	%r249, [%rd6+128];
	xor.b32  	%r333, %r333, %r249;
	ld.global.u32 	%r250, [%rd6+132];
	xor.b32  	%r332, %r332, %r250;
	ld.global.u32 	%r251, [%rd6+136];
	xor.b32  	%r331, %r331, %r251;
$L__BB0_21:
	and.b32  	%r253, %r201, 128;
	setp.eq.s32 	%p12, %r253, 0;
	@%p12 bra 	$L__BB0_23;
	ld.global.u32 	%r254, [%rd6+140];
	xor.b32  	%r335, %r335, %r254;
	ld.global.u32 	%r255, [%rd6+144];
	xor.b32  	%r334, %r334, %r255;
	ld.global.u32 	%r256, [%rd6+148];
	xor.b32  	%r333, %r333, %r256;
	ld.global.u32 	%r257, [%rd6+152];
	xor.b32  	%r332, %r332, %r257;
	ld.global.u32 	%r258, [%rd6+156];
	xor.b32  	%r331, %r331, %r258;
$L__BB0_23:
	and.b32  	%r260, %r201, 256;
	setp.eq.s32 	%p13, %r260, 0;
	@%p13 bra 	$L__BB0_25;
	ld.global.u32 	%r261, [%rd6+160];
	xor.b32  	%r335, %r335, %r261;
	ld.global.u32 	%r262, [%rd6+164];
	xor.b32  	%r334, %r334, %r262;
	ld.global.u32 	%r263, [%rd6+168];
	xor.b32  	%r333, %r333, %r263;
	ld.global.u32 	%r264, [%rd6+172];
	xor.b32  	%r332, %r332, %r264;
	ld.global.u32 	%r265, [%rd6+176];
	xor.b32  	%r331, %r331, %r265;
$L__BB0_25:
	and.b32  	%r267, %r201, 512;
	setp.eq.s32 	%p14, %r267, 0;
	@%p14 bra 	$L__BB0_27;
	ld.global.u32 	%r268, [%rd6+180];
	xor.b32  	%r335, %r335, %r268;
	ld.global.u32 	%r269, [%rd6+184];
	xor.b32  	%r334, %r334, %r269;
	ld.global.u32 	%r270, [%rd6+188];
	xor.b32  	%r333, %r333, %r270;
	ld.global.u32 	%r271, [%rd6+192];
	xor.b32  	%r332, %r332, %r271;
	ld.global.u32 	%r272, [%rd6+196];
	xor.b32  	%r331, %r331, %r272;
$L__BB0_27:
	and.b32  	%r274, %r201, 1024;
	setp.eq.s32 	%p15, %r274, 0;
	@%p15 bra 	$L__BB0_29;
	ld.global.u32 	%r275, [%rd6+200];
	xor.b32  	%r335, %r335, %r275;
	ld.global.u32 	%r276, [%rd6+204];
	xor.b32  	%r334, %r334, %r276;
	ld.global.u32 	%r277, [%rd6+208];
	xor.b32  	%r333, %r333, %r277;
	ld.global.u32 	%r278, [%rd6+212];
	xor.b32  	%r332, %r332, %r278;
	ld.global.u32 	%r279, [%rd6+216];
	xor.b32  	%r331, %r331, %r279;
$L__BB0_29:
	and.b32  	%r281, %r201, 2048;
	setp.eq.s32 	%p16, %r281, 0;
	@%p16 bra 	$L__BB0_31;
	ld.global.u32 	%r282, [%rd6+220];
	xor.b32  	%r335, %r335, %r282;
	ld.global.u32 	%r283, [%rd6+224];
	xor.b32  	%r334, %r334, %r283;
	ld.global.u32 	%r284, [%rd6+228];
	xor.b32  	%r333, %r333, %r284;
	ld.global.u32 	%r285, [%rd6+232];
	xor.b32  	%r332, %r332, %r285;
	ld.global.u32 	%r286, [%rd6+236];
	xor.b32  	%r331, %r331, %r286;
$L__BB0_31:
	and.b32  	%r288, %r201, 4096;
	setp.eq.s32 	%p17, %r288, 0;
	@%p17 bra 	$L__BB0_33;
	ld.global.u32 	%r289, [%rd6+240];
	xor.b32  	%r335, %r335, %r289;
	ld.global.u32 	%r290, [%rd6+244];
	xor.b32  	%r334, %r334, %r290;
	ld.global.u32 	%r291, [%rd6+248];
	xor.b32  	%r333, %r333, %r291;
	ld.global.u32 	%r292, [%rd6+252];
	xor.b32  	%r332, %r332, %r292;
	ld.global.u32 	%r293, [%rd6+256];
	xor.b32  	%r331, %r331, %r293;
$L__BB0_33:
	and.b32  	%r295, %r201, 8192;
	setp.eq.s32 	%p18, %r295, 0;
	@%p18 bra 	$L__BB0_35;
	ld.global.u32 	%r296, [%rd6+260];
	xor.b32  	%r335, %r335, %r296;
	ld.global.u32 	%r297, [%rd6+264];
	xor.b32  	%r334, %r334, %r297;
	ld.global.u32 	%r298, [%rd6+268];
	xor.b32  	%r333, %r333, %r298;
	ld.global.u32 	%r299, [%rd6+272];
	xor.b32  	%r332, %r332, %r299;
	ld.global.u32 	%r300, [%rd6+276];
	xor.b32  	%r331, %r331, %r300;
$L__BB0_35:
	and.b32  	%r302, %r201, 16384;
	setp.eq.s32 	%p19, %r302, 0;
	@%p19 bra 	$L__BB0_37;
	ld.global.u32 	%r303, [%rd6+280];
	xor.b32  	%r335, %r335, %r303;
	ld.global.u32 	%r304, [%rd6+284];
	xor.b32  	%r334, %r334, %r304;
	ld.global.u32 	%r305, [%rd6+288];
	xor.b32  	%r333, %r333, %r305;
	ld.global.u32 	%r306, [%rd6+292];
	xor.b32  	%r332, %r332, %r306;
	ld.global.u32 	%r307, [%rd6+296];
	xor.b32  	%r331, %r331, %r307;
$L__BB0_37:
	and.b32  	%r309, %r201, 32768;
	setp.eq.s32 	%p20, %r309, 0;
	@%p20 bra 	$L__BB0_39;
	ld.global.u32 	%r310, [%rd6+300];
	xor.b32  	%r335, %r335, %r310;
	ld.global.u32 	%r311, [%rd6+304];
	xor.b32  	%r334, %r334, %r311;
	ld.global.u32 	%r312, [%rd6+308];
	xor.b32  	%r333, %r333, %r312;
	ld.global.u32 	%r313, [%rd6+312];
	xor.b32  	%r332, %r332, %r313;
	ld.global.u32 	%r314, [%rd6+316];
	xor.b32  	%r331, %r331, %r314;
$L__BB0_39:
	add.s32 	%r330, %r330, 16;
	setp.ne.s32 	%p21, %r330, 32;
	@%p21 bra 	$L__BB0_7;
	mad.lo.s32 	%r315, %r324, -31, %r12;
	add.s32 	%r324, %r315, 1;
	setp.ne.s32 	%p22, %r324, 5;
	@%p22 bra 	$L__BB0_6;
	st.global.u32 	[%rd2+4], %r335;
	st.global.u32 	[%rd2+8], %r334;
	st.global.u32 	[%rd2+12], %r333;
	st.global.u32 	[%rd2+16], %r332;
	st.global.u32 	[%rd2+20], %r331;
	add.s32 	%r318, %r318, 1;
	setp.lt.u32 	%p23, %r318, %r3;
	@%p23 bra 	$L__BB0_5;
$L__BB0_42:
	shr.u64 	%rd7, %rd18, 2;
	add.s32 	%r317, %r317, 1;
	setp.gt.u64 	%p24, %rd18, 3;
	mov.u64 	%rd18, %rd7;
	@%p24 bra 	$L__BB0_3;
$L__BB0_43:
	mov.b32 	%r316, 0;
	st.global.v2.u32 	[%rd2+24], {%r316, %r316};
	st.global.u32 	[%rd2+32], %r316;
	mov.b64 	%rd17, 0;
	st.global.u64 	[%rd2+40], %rd17;
$L__BB0_44:
	ret;

}
	// .globl	initColoring
.visible .entry initColoring(
	.param .u32 initColoring_param_0,
	.param .u64 .ptr .align 1 initColoring_param_1,
	.param .f32 initColoring_param_2,
	.param .u64 .ptr .align 1 initColoring_param_3,
	.param .u32 initColoring_param_4
)
{
	.reg .pred 	%p<2>;
	.reg .b32 	%r<22>;
	.reg .b32 	%f<5>;
	.reg .b64 	%rd<9>;

	ld.param.u32 	%r2, [initColoring_param_0];
	ld.param.u64 	%rd1, [initColoring_param_1];
	ld.param.f32 	%f1, [initColoring_param_2];
	ld.param.u64 	%rd2, [initColoring_param_3];
	mov.u32 	%r3, %tid.x;
	mov.u32 	%r4, %ntid.x;
	mov.u32 	%r5, %ctaid.x;
	mad.lo.s32 	%r1, %r4, %r5, %r3;
	setp.ge.u32 	%p1, %r1, %r2;
	@%p1 bra 	$L__BB1_2;
	cvta.to.global.u64 	%rd3, %rd2;
	cvta.to.global.u64 	%rd4, %rd1;
	mul.wide.u32 	%rd5, %r1, 48;
	add.s64 	%rd6, %rd3, %rd5;
	ld.global.v2.u32 	{%r6, %r7}, [%rd6];
	shr.u32 	%r8, %r7, 2;
	xor.b32  	%r9, %r8, %r7;
	ld.global.v2.u32 	{%r10, %r11}, [%rd6+8];
	ld.global.v2.u32 	{%r12, %r13}, [%rd6+16];
	st.global.v2.u32 	[%rd6+8], {%r11, %r12};
	shl.b32 	%r14, %r13, 4;
	shl.b32 	%r15, %r9, 1;
	xor.b32  	%r16, %r15, %r14;
	xor.b32  	%r17, %r16, %r9;
	xor.b32  	%r18, %r17, %r13;
	st.global.v2.u32 	[%rd6+16], {%r13, %r18};
	add.s32 	%r19, %r6, 362437;
	st.global.v2.u32 	[%rd6], {%r19, %r10};
	add.s32 	%r20, %r18, %r19;
	cvt.rn.f32.u32 	%f2, %r20;
	fma.rn.f32 	%f3, %f2, 0f2F800000, 0f2F000000;
	mul.f32 	%f4, %f1, %f3;
	cvt.rzi.s32.f32 	%r21, %f4;
	mul.wide.u32 	%rd7, %r1, 4;
	add.s64 	%rd8, %rd4, %rd7;
	st.global.u32 	[%rd8], %r21;
$L__BB1_2:
	ret;

}
	// .globl	conflictChecker
.visible .entry conflictChecker(
	.param .u32 conflictChecker_param_0,
	.param .u64 .ptr .align 1 conflictChecker_param_1,
	.param .u64 .ptr .align 1 conflictChecker_param_2,
	.param .u64 .ptr .align 1 conflictChecker_param_3
)
{
	.reg .pred 	%p<3>;
	.reg .b32 	%r<12>;
	.reg .b64 	%rd<15>;

	ld.param.u32 	%r2, [conflictChecker_param_0];
	ld.param.u64 	%rd1, [conflictChecker_param_1];
	ld.param.u64 	%rd2, [conflictChecker_param_2];
	ld.param.u64 	%rd3, [conflictChecker_param_3];
	mov.u32 	%r3, %tid.x;
	mov.u32 	%r4, %ntid.x;
	mov.u32 	%r5, %ctaid.x;
	mad.lo.s32 	%r1, %r4, %r5, %r3;
	setp.ge.u32 	%p1, %r1, %r2;
	@%p1 bra 	$L__BB2_2;
	cvta.to.global.u64 	%rd4, %rd3;
	cvta.to.global.u64 	%rd5, %rd2;
	cvta.to.global.u64 	%rd6, %rd1;
	shl.b32 	%r6, %r1, 1;
	mul.wide.u32 	%rd7, %r6, 4;
	add.s64 	%rd8, %rd4, %rd7;
	ld.global.u32 	%r7, [%rd8];
	ld.global.u32 	%r8, [%rd8+4];
	mul.wide.u32 	%rd9, %r7, 4;
	add.s64 	%rd10, %rd5, %rd9;
	ld.global.u32 	%r9, [%rd10];
	mul.wide.u32 	%rd11, %r8, 4;
	add.s64 	%rd12, %rd5, %rd11;
	ld.global.u32 	%r10, [%rd12];
	setp.eq.s32 	%p2, %r9, %r10;
	selp.u32 	%r11, 1, 0, %p2;
	mul.wide.u32 	%rd13, %r1, 4;
	add.s64 	%rd14, %rd6, %rd13;
	st.global.u32 	[%rd14], %r11;
$L__BB2_2:
	ret;

}


// ===== COMPILED SASS (sm_100) =====

	.target	sm_100

	.elftype	@"ET_EXEC"


//--------------------- .note.nv.tkinfo           --------------------------
	.section	.note.nv.tkinfo,"",@"SHT_NOTE"
	.sectionflags	@"SHF_NOTE_NV_TKINFO"
	.tkinfo
        /*0018*/ 	.word	0x00000002
        /*0030*/ 	.string	""
        /*0030*/ 	.string	"ptxas"
        /*0030*/ 	.string	"Cuda compilation tools, release 13.0, V13.0.88"
        /*0030*/ 	.string	"Build cuda_13.0.r13.0/compiler.36424714_0"
        /*0030*/ 	.string	"-arch sm_100 -m 64 "



//--------------------- .note.nv.cuinfo           --------------------------
	.section	.note.nv.cuinfo,"",@"SHT_NOTE"
	.sectionflags	@"SHF_NOTE_NV_CUINFO"
        /*0018*/ 	.short	0x0002
        /*001a*/ 	.short	0x0064
        /*001c*/ 	.short	0x0082
	.zero		2


//--------------------- .nv.info                  --------------------------
	.section	.nv.info,"",@"SHT_CUDA_INFO"
	.align	4


	//----- nvinfo : EIATTR_REGCOUNT
	.align		4
        /*0000*/ 	.byte	0x04, 0x2f
        /*0002*/ 	.short	(.L_10 - .L_9)
	.align		4
.L_9:
        /*0004*/ 	.word	index@(initCurand)
        /*0008*/ 	.word	0x0000001f


	//----- nvinfo : EIATTR_FRAME_SIZE
	.align		4
.L_10:
        /*000c*/ 	.byte	0x04, 0x11
        /*000e*/ 	.short	(.L_12 - .L_11)
	.align		4
.L_11:
        /*0010*/ 	.word	index@(initCurand)
        /*0014*/ 	.word	0x00000000


	//----- nvinfo : EIATTR_REGCOUNT
	.align		4
.L_12:
        /*0018*/ 	.byte	0x04, 0x2f
        /*001a*/ 	.short	(.L_14 - .L_13)
	.align		4
.L_13:
        /*001c*/ 	.word	index@(initColoring)
        /*0020*/ 	.word	0x00000014


	//----- nvinfo : EIATTR_FRAME_SIZE
	.align		4
.L_14:
        /*0024*/ 	.byte	0x04, 0x11
        /*0026*/ 	.short	(.L_16 - .L_15)
	.align		4
.L_15:
        /*0028*/ 	.word	index@(initColoring)
        /*002c*/ 	.word	0x00000000


	//----- nvinfo : EIATTR_REGCOUNT
	.align		4
.L_16:
        /*0030*/ 	.byte	0x04, 0x2f
        /*0032*/ 	.short	(.L_18 - .L_17)
	.align		4
.L_17:
        /*0034*/ 	.word	index@(conflictChecker)
        /*0038*/ 	.word	0x0000000e


	//----- nvinfo : EIATTR_FRAME_SIZE
	.align		4
.L_18:
        /*003c*/ 	.byte	0x04, 0x11
        /*003e*/ 	.short	(.L_20 - .L_19)
	.align		4
.L_19:
        /*0040*/ 	.word	index@(conflictChecker)
        /*0044*/ 	.word	0x00000000


	//----- nvinfo : EIATTR_MIN_STACK_SIZE
	.align		4
.L_20:
        /*0048*/ 	.byte	0x04, 0x12
        /*004a*/ 	.short	(.L_22 - .L_21)
	.align		4
.L_21:
        /*004c*/ 	.word	index@(conflictChecker)
        /*0050*/ 	.word	0x00000000


	//----- nvinfo : EIATTR_MIN_STACK_SIZE
	.align		4
.L_22:
        /*0054*/ 	.byte	0x04, 0x12
        /*0056*/ 	.short	(.L_24 - .L_23)
	.align		4
.L_23:
        /*0058*/ 	.word	index@(initColoring)
        /*005c*/ 	.word	0x00000000


	//----- nvinfo : EIATTR_MIN_STACK_SIZE
	.align		4
.L_24:
        /*0060*/ 	.byte	0x04, 0x12
        /*0062*/ 	.short	(.L_26 - .L_25)
	.align		4
.L_25:
        /*0064*/ 	.word	index@(initCurand)
        /*0068*/ 	.word	0x00000000
.L_26:


//--------------------- .nv.compat                --------------------------
	.section	.nv.compat,"",@"SHT_CUDA_COMPAT_INFO"
	.align	4
        /*0000*/ 	.byte	0x02, 0x09, 0x00, 0x00, 0x02, 0x02, 0x01, 0x00, 0x02, 0x05, 0x05, 0x00, 0x03, 0x07, 0x01, 0x01
        /*0010*/ 	.byte	0x02, 0x03, 0x00, 0x00, 0x02, 0x06, 0x01, 0x00, 0x04, 0x0b, 0x08, 0x00, 0x09, 0x00, 0x00, 0x00
        /*0020*/ 	.byte	0x00, 0x00, 0x00, 0x00


//--------------------- .nv.info.conflictChecker  --------------------------
	.section	.nv.info.conflictChecker,"",@"SHT_CUDA_INFO"
	.sectionflags	@""
	.align	4


	//----- nvinfo : EIATTR_CUDA_API_VERSION
	.align		4
        /*0000*/ 	.byte	0x04, 0x37
        /*0002*/ 	.short	(.L_28 - .L_27)
.L_27:
        /*0004*/ 	.word	0x00000082


	//----- nvinfo : EIATTR_KPARAM_INFO
	.align		4
.L_28:
        /*0008*/ 	.byte	0x04, 0x17
        /*000a*/ 	.short	(.L_30 - .L_29)
.L_29:
        /*000c*/ 	.word	0x00000000
        /*0010*/ 	.short	0x0003
        /*0012*/ 	.short	0x0018
        /*0014*/ 	.byte	0x00, 0xf5, 0x21, 0x00


	//----- nvinfo : EIATTR_KPARAM_INFO
	.align		4
.L_30:
        /*0018*/ 	.byte	0x04, 0x17
        /*001a*/ 	.short	(.L_32 - .L_31)
.L_31:
        /*001c*/ 	.word	0x00000000
        /*0020*/ 	.short	0x0002
        /*0022*/ 	.short	0x0010
        /*0024*/ 	.byte	0x00, 0xf5, 0x21, 0x00


	//----- nvinfo : EIATTR_KPARAM_INFO
	.align		4
.L_32:
        /*0028*/ 	.byte	0x04, 0x17
        /*002a*/ 	.short	(.L_34 - .L_33)
.L_33:
        /*002c*/ 	.word	0x00000000
        /*0030*/ 	.short	0x0001
        /*0032*/ 	.short	0x0008
        /*0034*/ 	.byte	0x00, 0xf5, 0x21, 0x00


	//----- nvinfo : EIATTR_KPARAM_INFO
	.align		4
.L_34:
        /*0038*/ 	.byte	0x04, 0x17
        /*003a*/ 	.short	(.L_36 - .L_35)
.L_35:
        /*003c*/ 	.word	0x00000000
        /*0040*/ 	.short	0x0000
        /*0042*/ 	.short	0x0000
        /*0044*/ 	.byte	0x00, 0xf0, 0x11, 0x00


	//----- nvinfo : EIATTR_SPARSE_MMA_MASK
	.align		4
.L_36:
        /*0048*/ 	.byte	0x03, 0x50
        /*004a*/ 	.short	0x0000


	//----- nvinfo : EIATTR_MAXREG_COUNT
	.align		4
        /*004c*/ 	.byte	0x03, 0x1b
        /*004e*/ 	.short	0x00ff


	//----- nvinfo : EIATTR_MERCURY_ISA_VERSION
	.align		4
        /*0050*/ 	.byte	0x03, 0x5f
        /*0052*/ 	.short	0x0101


	//----- nvinfo : EIATTR_VRC_CTA_INIT_COUNT
	.align		4
        /*0054*/ 	.byte	0x02, 0x4a
	.zero		1
	.zero		1


	//----- nvinfo : EIATTR_EXIT_INSTR_OFFSETS
	.align		4
        /*0058*/ 	.byte	0x04, 0x1c
        /*005a*/ 	.short	(.L_38 - .L_37)


	//   ....[0]....
.L_37:
        /*005c*/ 	.word	0x00000070


	//   ....[1]....
        /*0060*/ 	.word	0x00000180


	//----- nvinfo : EIATTR_CBANK_PARAM_SIZE
	.align		4
.L_38:
        /*0064*/ 	.byte	0x03, 0x19
        /*0066*/ 	.short	0x0020


	//----- nvinfo : EIATTR_PARAM_CBANK
	.align		4
        /*0068*/ 	.byte	0x04, 0x0a
        /*006a*/ 	.short	(.L_40 - .L_39)
	.align		4
.L_39:
        /*006c*/ 	.word	index@(.nv.constant0.conflictChecker)
        /*0070*/ 	.short	0x0380
        /*0072*/ 	.short	0x0020


	//----- nvinfo : EIATTR_SW_WAR
	.align		4
.L_40:
        /*0074*/ 	.byte	0x04, 0x36
        /*0076*/ 	.short	(.L_42 - .L_41)
.L_41:
        /*0078*/ 	.word	0x00000008
.L_42:


//--------------------- .nv.info.initColoring     --------------------------
	.section	.nv.info.initColoring,"",@"SHT_CUDA_INFO"
	.sectionflags	@""
	.align	4


	//----- nvinfo : EIATTR_CUDA_API_VERSION
	.align		4
        /*0000*/ 	.byte	0x04, 0x37
        /*0002*/ 	.short	(.L_44 - .L_43)
.L_43:
        /*0004*/ 	.word	0x00000082


	//----- nvinfo : EIATTR_KPARAM_INFO
	.align		4
.L_44:
        /*0008*/ 	.byte	0x04, 0x17
        /*000a*/ 	.short	(.L_46 - .L_45)
.L_45:
        /*000c*/ 	.word	0x00000000
        /*0010*/ 	.short	0x0004
        /*0012*/ 	.short	0x0020
        /*0014*/ 	.byte	0x00, 0xf0, 0x11, 0x00


	//----- nvinfo : EIATTR_KPARAM_INFO
	.align		4
.L_46:
        /*0018*/ 	.byte	0x04, 0x17
        /*001a*/ 	.short	(.L_48 - .L_47)
.L_47:
        /*001c*/ 	.word	0x00000000
        /*0020*/ 	.short	0x0003
        /*0022*/ 	.short	0x0018
        /*0024*/ 	.byte	0x00, 0xf5, 0x21, 0x00


	//----- nvinfo : EIATTR_KPARAM_INFO
	.align		4
.L_48:
        /*0028*/ 	.byte	0x04, 0x17
        /*002a*/ 	.short	(.L_50 - .L_49)
.L_49:
        /*002c*/ 	.word	0x00000000
        /*0030*/ 	.short	0x0002
        /*0032*/ 	.short	0x0010
        /*0034*/ 	.byte	0x00, 0xf0, 0x11, 0x00


	//----- nvinfo : EIATTR_KPARAM_INFO
	.align		4
.L_50:
        /*0038*/ 	.byte	0x04, 0x17
        /*003a*/ 	.short	(.L_52 - .L_51)
.L_51:
        /*003c*/ 	.word	0x00000000
        /*0040*/ 	.short	0x0001
        /*0042*/ 	.short	0x0008
        /*0044*/ 	.byte	0x00, 0xf5, 0x21, 0x00


	//----- nvinfo : EIATTR_KPARAM_INFO
	.align		4
.L_52:
        /*0048*/ 	.byte	0x04, 0x17
        /*004a*/ 	.short	(.L_54 - .L_53)
.L_53:
        /*004c*/ 	.word	0x00000000
        /*0050*/ 	.short	0x0000
        /*0052*/ 	.short	0x0000
        /*0054*/ 	.byte	0x00, 0xf0, 0x11, 0x00


	//----- nvinfo : EIATTR_SPARSE_MMA_MASK
	.align		4
.L_54:
        /*0058*/ 	.byte	0x03, 0x50
        /*005a*/ 	.short	0x0000


	//----- nvinfo : EIATTR_MAXREG_COUNT
	.align		4
        /*005c*/ 	.byte	0x03, 0x1b
        /*005e*/ 	.short	0x00ff


	//----- nvinfo : EIATTR_MERCURY_ISA_VERSION
	.align		4
        /*0060*/ 	.byte	0x03, 0x5f
        /*0062*/ 	.short	0x0101


	//----- nvinfo : EIATTR_VRC_CTA_INIT_COUNT
	.align		4
        /*0064*/ 	.byte	0x02, 0x4a
	.zero		1
	.zero		1


	//----- nvinfo : EIATTR_EXIT_INSTR_OFFSETS
	.align		4
        /*0068*/ 	.byte	0x04, 0x1c
        /*006a*/ 	.short	(.L_56 - .L_55)


	//   ....[0]....
.L_55:
        /*006c*/ 	.word	0x00000070


	//   ....[1]....
        /*0070*/ 	.word	0x00000260


	//----- nvinfo : EIATTR_CBANK_PARAM_SIZE
	.align		4
.L_56:
        /*0074*/ 	.byte	0x03, 0x19
        /*0076*/ 	.short	0x0024


	//----- nvinfo : EIATTR_PARAM_CBANK
	.align		4
        /*0078*/ 	.byte	0x04, 0x0a
        /*007a*/ 	.short	(.L_58 - .L_57)
	.align		4
.L_57:
        /*007c*/ 	.word	index@(.nv.constant0.initColoring)
        /*0080*/ 	.short	0x0380
        /*0082*/ 	.short	0x0024


	//----- nvinfo : EIATTR_SW_WAR
	.align		4
.L_58:
        /*0084*/ 	.byte	0x04, 0x36
        /*0086*/ 	.short	(.L_60 - .L_59)
.L_59:
        /*0088*/ 	.word	0x00000008
.L_60:


//--------------------- .nv.info.initCurand       --------------------------
	.section	.nv.info.initCurand,"",@"SHT_CUDA_INFO"
	.sectionflags	@""
	.align	4


	//----- nvinfo : EIATTR_CUDA_API_VERSION
	.align		4
        /*0000*/ 	.byte	0x04, 0x37
        /*0002*/ 	.short	(.L_62 - .L_61)
.L_61:
        /*0004*/ 	.word	0x00000082


	//----- nvinfo : EIATTR_KPARAM_INFO
	.align		4
.L_62:
        /*0008*/ 	.byte	0x04, 0x17
        /*000a*/ 	.short	(.L_64 - .L_63)
.L_63:
        /*000c*/ 	.word	0x00000000
        /*0010*/ 	.short	0x0002
        /*0012*/ 	.short	0x000c
        /*0014*/ 	.byte	0x00, 0xf0, 0x11, 0x00


	//----- nvinfo : EIATTR_KPARAM_INFO
	.align		4
.L_64:
        /*0018*/ 	.byte	0x04, 0x17
        /*001a*/ 	.short	(.L_66 - .L_65)
.L_65:
        /*001c*/ 	.word	0x00000000
        /*0020*/ 	.short	0x0001
        /*0022*/ 	.short	0x0008
        /*0024*/ 	.byte	0x00, 0xf0, 0x11, 0x00


	//----- nvinfo : EIATTR_KPARAM_INFO
	.align		4
.L_66:
        /*0028*/ 	.byte	0x04, 0x17
        /*002a*/ 	.short	(.L_68 - .L_67)
.L_67:
        /*002c*/ 	.word	0x00000000
        /*0030*/ 	.short	0x0000
        /*0032*/ 	.short	0x0000
        /*0034*/ 	.byte	0x00, 0xf5, 0x21, 0x00


	//----- nvinfo : EIATTR_SPARSE_MMA_MASK
	.align		4
.L_68:
        /*0038*/ 	.byte	0x03, 0x50
        /*003a*/ 	.short	0x0000


	//----- nvinfo : EIATTR_MAXREG_COUNT
	.align		4
        /*003c*/ 	.byte	0x03, 0x1b
        /*003e*/ 	.short	0x00ff


	//----- nvinfo : EIATTR_MERCURY_ISA_VERSION
	.align		4
        /*0040*/ 	.byte	0x03, 0x5f
        /*0042*/ 	.short	0x0101


	//----- nvinfo : EIATTR_VRC_CTA_INIT_COUNT
	.align		4
        /*0044*/ 	.byte	0x02, 0x4a
	.zero		1
	.zero		1


	//----- nvinfo : EIATTR_EXIT_INSTR_OFFSETS
	.align		4
        /*0048*/ 	.byte	0x04, 0x1c
        /*004a*/ 	.short	(.L_70 - .L_69)


	//   ....[0]....
.L_69:
        /*004c*/ 	.word	0x00000070


	//   ....[1]....
        /*0050*/ 	.word	0x00000f00


	//----- nvinfo : EIATTR_CRS_STACK_SIZE
	.align		4
.L_70:
        /*0054*/ 	.byte	0x04, 0x1e
        /*0056*/ 	.short	(.L_72 - .L_71)
.L_71:
        /*0058*/ 	.word	0x00000000


	//----- nvinfo : EIATTR_CBANK_PARAM_SIZE
	.align		4
.L_72:
        /*005c*/ 	.byte	0x03, 0x19
        /*005e*/ 	.short	0x0010


	//----- nvinfo : EIATTR_PARAM_CBANK
	.align		4
        /*0060*/ 	.byte	0x04, 0x0a
        /*0062*/ 	.short	(.L_74 - .L_73)
	.align		4
.L_73:
        /*0064*/ 	.word	index@(.nv.constant0.initCurand)
        /*0068*/ 	.short	0x0380
        /*006a*/ 	.short	0x0010


	//----- nvinfo : EIATTR_SW_WAR
	.align		4
.L_74:
        /*006c*/ 	.byte	0x04, 0x36
        /*006e*/ 	.short	(.L_76 - .L_75)
.L_75:
        /*0070*/ 	.word	0x00000008
.L_76:


//--------------------- .nv.callgraph             --------------------------
	.section	.nv.callgraph,"",@"SHT_CUDA_CALLGRAPH"
	.align	4
	.sectionentsize	8
	.align		4
        /*0000*/ 	.word	0x00000000
	.align		4
        /*0004*/ 	.word	0xffffffff
	.align		4
        /*0008*/ 	.word	0x00000000
	.align		4
        /*000c*/ 	.word	0xfffffffe
	.align		4
        /*0010*/ 	.word	0x00000000
	.align		4
        /*0014*/ 	.word	0xfffffffd
	.align		4
        /*0018*/ 	.word	0x00000000
	.align		4
        /*001c*/ 	.word	0xfffffffc


//--------------------- .nv.constant4             --------------------------
	.section	.nv.constant4,"a",@progbits
	.align	8
	.align		8
.nv.constant4:
        /*0000*/ 	.dword	precalc_xorwow_matrix
	.align		8
        /*0008*/ 	.dword	precalc_xorwow_offset_matrix
	.align		8
        /*0010*/ 	.dword	mrg32k3aM1
	.align		8
        /*0018*/ 	.dword	mrg32k3aM2
	.align		8
        /*0020*/ 	.dword	mrg32k3aM1SubSeq
	.align		8
        /*0028*/ 	.dword	mrg32k3aM2SubSeq
	.align		8
        /*0030*/ 	.dword	mrg32k3aM1Seq
	.align		8
        /*0038*/ 	.dword	mrg32k3aM2Seq


//--------------------- .nv.constant3             --------------------------
	.section	.nv.constant3,"a",@progbits
	.align	8
.nv.constant3:
	.type		__cr_lgamma_table,@object
	.size		__cr_lgamma_table,(.L_8 - __cr_lgamma_table)
__cr_lgamma_table:
        /*0000*/ 	.byte	0x00, 0x00, 0x00, 0x00, 0x00, 0x00, 0x00, 0x00, 0x00, 0x00, 0x00, 0x00, 0x00, 0x00, 0x00, 0x00
        /*0010*/ 	.byte	0xef, 0x39, 0xfa, 0xfe, 0x42, 0x2e, 0xe6, 0x3f, 0x02, 0x20, 0x2a, 0xfa, 0x0b, 0xab, 0xfc, 0x3f
        /*0020*/ 	.byte	0xf9, 0x2c, 0x92, 0x7c, 0xa7, 0x6c, 0x09, 0x40, 0xc9, 0x79, 0x44, 0x3c, 0x64, 0x26, 0x13, 0x40
        /*0030*/ 	.byte	0xca, 0x01, 0xcf, 0x3a, 0x27, 0x51, 0x1a, 0x40, 0x30, 0xcc, 0x2d, 0xf3, 0xe1, 0x0c, 0x21, 0x40
        /*0040*/ 	.byte	0x0d, 0xb7, 0xfc, 0x82, 0x8e, 0x35, 0x25, 0x40
.L_8:


//--------------------- .text.conflictChecker     --------------------------
	.section	.text.conflictChecker,"ax",@progbits
	.align	128
        .global         conflictChecker
        .type           conflictChecker,@function
        .size           conflictChecker,(.L_x_11 - conflictChecker)
        .other          conflictChecker,@"STO_CUDA_ENTRY STV_DEFAULT"
conflictChecker:
.text.conflictChecker:
[----:B------:R-:W-:Y:S01]  /*0000*/  LDC R1, c[0x0][0x37c] ;  /* 0x0000df00ff017b82 */ /* 0x000fe20000000800 */
[----:B------:R-:W0:Y:S01]  /*0010*/  S2R R11, SR_TID.X ;  /* 0x00000000000b7919 */ /* 0x000e220000002100 */
[----:B------:R-:W0:Y:S01]  /*0020*/  LDCU UR4, c[0x0][0x360] ;  /* 0x00006c00ff0477ac */ /* 0x000e220008000800 */
[----:B------:R-:W0:Y:S01]  /*0030*/  S2R R0, SR_CTAID.X ;  /* 0x0000000000007919 */ /* 0x000e220000002500 */
[----:B------:R-:W1:Y:S01]  /*0040*/  LDCU UR5, c[0x0][0x380] ;  /* 0x00007000ff0577ac */ /* 0x000e620008000800 */
[----:B0-----:R-:W-:-:S05]  /*0050*/  IMAD R11, R0, UR4, R11 ;  /* 0x00000004000b7c24 */ /* 0x001fca000f8e020b */
[----:B-1----:R-:W-:-:S13]  /*0060*/  ISETP.GE.U32.AND P0, PT, R11, UR5, PT ;  /* 0x000000050b007c0c */ /* 0x002fda000bf06070 */
[----:B------:R-:W-:Y:S05]  /*0070*/  @P0 EXIT ;  /* 0x000000000000094d */ /* 0x000fea0003800000 */
[----:B------:R-:W0:Y:S01]  /*0080*/  LDC.64 R2, c[0x0][0x398] ;  /* 0x0000e600ff027b82 */ /* 0x000e220000000a00 */
[----:B------:R-:W1:Y:S01]  /*0090*/  LDCU.64 UR4, c[0x0][0x358] ;  /* 0x00006b00ff0477ac */ /* 0x000e620008000a00 */
[----:B------:R-:W-:-:S06]  /*00a0*/  SHF.L.U32 R5, R11, 0x1, RZ ;  /* 0x000000010b057819 */ /* 0x000fcc00000006ff */
[----:B------:R-:W2:Y:S01]  /*00b0*/  LDC.64 R6, c[0x0][0x390] ;  /* 0x0000e400ff067b82 */ /* 0x000ea20000000a00 */
[----:B0-----:R-:W-:-:S05]  /*00c0*/  IMAD.WIDE.U32 R2, R5, 0x4, R2 ;  /* 0x0000000405027825 */ /* 0x001fca00078e0002 */
[----:B-1----:R-:W2:Y:S04]  /*00d0*/  LDG.E R5, desc[UR4][R2.64] ;  /* 0x0000000402057981 */ /* 0x002ea8000c1e1900 */
[----:B------:R-:W3:Y:S01]  /*00e0*/  LDG.E R9, desc[UR4][R2.64+0x4] ;  /* 0x0000040402097981 */ /* 0x000ee2000c1e1900 */
[----:B--2---:R-:W-:-:S04]  /*00f0*/  IMAD.WIDE.U32 R4, R5, 0x4, R6 ;  /* 0x0000000405047825 */ /* 0x004fc800078e0006 */
[----:B---3--:R-:W-:Y:S02]  /*0100*/  IMAD.WIDE.U32 R6, R9, 0x4, R6 ;  /* 0x0000000409067825 */ /* 0x008fe400078e0006 */
[----:B------:R-:W2:Y:S01]  /*0110*/  LDG.E R4, desc[UR4][R4.64] ;  /* 0x0000000404047981 */ /* 0x000ea2000c1e1900 */
[----:B------:R-:W0:Y:S03]  /*0120*/  LDC.64 R8, c[0x0][0x388] ;  /* 0x0000e200ff087b82 */ /* 0x000e260000000a00 */
[----:B------:R-:W2:Y:S01]  /*0130*/  LDG.E R7, desc[UR4][R6.64] ;  /* 0x0000000406077981 */ /* 0x000ea2000c1e1900 */
[----:B0-----:R-:W-:Y:S01]  /*0140*/  IMAD.WIDE.U32 R8, R11, 0x4, R8 ;  /* 0x000000040b087825 */ /* 0x001fe200078e0008 */
[----:B--2---:R-:W-:-:S04]  /*0150*/  ISETP.NE.AND P0, PT, R4, R7, PT ;  /* 0x000000070400720c */ /* 0x004fc80003f05270 */
[----:B------:R-:W-:-:S05]  /*0160*/  SEL R11, RZ, 0x1, P0 ;  /* 0x00000001ff0b7807 */ /* 0x000fca0000000000 */
[----:B------:R-:W-:Y:S01]  /*0170*/  STG.E desc[UR4][R8.64], R11 ;  /* 0x0000000b08007986 */ /* 0x000fe2000c101904 */
[----:B------:R-:W-:Y:S05]  /*0180*/  EXIT ;  /* 0x000000000000794d */ /* 0x000fea0003800000 */
.L_x_0:
[----:B------:R-:W-:-:S00]  /*0190*/  BRA `(.L_x_0) ;  /* 0xfffffffc00fc7947 */ /* 0x000fc0000383ffff */
[----:B------:R-:W-:-:S00]  /*01a0*/  NOP ;  /* 0x0000000000007918 */ /* 0x000fc00000000000 */
        /* <DEDUP_REMOVED lines=13> */
.L_x_11:


//--------------------- .text.initColoring        --------------------------
	.section	.text.initColoring,"ax",@progbits
	.align	128
        .global         initColoring
        .type           initColoring,@function
        .size           initColoring,(.L_x_12 - initColoring)
        .other          initColoring,@"STO_CUDA_ENTRY STV_DEFAULT"
initColoring:
.text.initColoring:
        /* <DEDUP_REMOVED lines=10> */
[----:B------:R-:W2:Y:S06]  /*00a0*/  LDCU UR6, c[0x0][0x390] ;  /* 0x00007200ff0677ac */ /* 0x000eac0008000800 */
[----:B------:R-:W3:Y:S01]  /*00b0*/  LDC.64 R12, c[0x0][0x388] ;  /* 0x0000e200ff0c7b82 */ /* 0x000ee20000000a00 */
[----:B0-----:R-:W-:-:S05]  /*00c0*/  IMAD.WIDE.U32 R2, R0, 0x30, R2 ;  /* 0x0000003000027825 */ /* 0x001fca00078e0002 */
[----:B-1----:R-:W4:Y:S04]  /*00d0*/  LDG.E.64 R8, desc[UR4][R2.64] ;  /* 0x0000000402087981 */ /* 0x002f28000c1e1b00 */
[----:B------:R-:W5:Y:S04]  /*00e0*/  LDG.E.64 R4, desc[UR4][R2.64+0x10] ;  /* 0x0000100402047981 */ /* 0x000f68000c1e1b00 */
[----:B------:R-:W2:Y:S01]  /*00f0*/  LDG.E.64 R6, desc[UR4][R2.64+0x8] ;  /* 0x0000080402067981 */ /* 0x000ea2000c1e1b00 */
[----:B----4-:R-:W-:Y:S01]  /*0100*/  SHF.R.U32.HI R10, RZ, 0x2, R9 ;  /* 0x00000002ff0a7819 */ /* 0x010fe20000011609 */
[----:B------:R-:W-:-:S03]  /*0110*/  VIADD R8, R8, 0x587c5 ;  /* 0x000587c508087836 */ /* 0x000fc60000000000 */
[----:B------:R-:W-:Y:S01]  /*0120*/  LOP3.LUT R10, R10, R9, RZ, 0x3c, !PT ;  /* 0x000000090a0a7212 */ /* 0x000fe200078e3cff */
[----:B-----5:R-:W-:Y:S01]  /*0130*/  IMAD.SHL.U32 R9, R5, 0x10, RZ ;  /* 0x0000001005097824 */ /* 0x020fe200078e00ff */
[----:B------:R-:W-:Y:S02]  /*0140*/  MOV R17, R4 ;  /* 0x0000000400117202 */ /* 0x000fe40000000f00 */
[C---:B------:R-:W-:Y:S02]  /*0150*/  SHF.L.U32 R11, R10.reuse, 0x1, RZ ;  /* 0x000000010a0b7819 */ /* 0x040fe400000006ff */
[----:B--2---:R-:W-:Y:S02]  /*0160*/  MOV R16, R7 ;  /* 0x0000000700107202 */ /* 0x004fe40000000f00 */
[----:B------:R-:W-:-:S03]  /*0170*/  LOP3.LUT R10, R10, R11, R9, 0x96, !PT ;  /* 0x0000000b0a0a7212 */ /* 0x000fc600078e9609 */
[----:B------:R-:W-:Y:S01]  /*0180*/  STG.E.64 desc[UR4][R2.64+0x8], R16 ;  /* 0x0000081002007986 */ /* 0x000fe2000c101b04 */
[----:B------:R-:W-:Y:S01]  /*0190*/  LOP3.LUT R11, R10, R5, RZ, 0x3c, !PT ;  /* 0x000000050a0b7212 */ /* 0x000fe200078e3cff */
[----:B------:R-:W-:-:S03]  /*01a0*/  IMAD.MOV.U32 R10, RZ, RZ, 0x2f800000 ;  /* 0x2f800000ff0a7424 */ /* 0x000fc600078e00ff */
[----:B------:R-:W-:-:S04]  /*01b0*/  IADD3 R9, PT, PT, R11, R8, RZ ;  /* 0x000000080b097210 */ /* 0x000fc80007ffe0ff */
[----:B------:R-:W-:-:S05]  /*01c0*/  I2FP.F32.U32 R9, R9 ;  /* 0x0000000900097245 */ /* 0x000fca0000201000 */
[----:B------:R-:W-:Y:S01]  /*01d0*/  FFMA R9, R9, R10, 1.1641532182693481445e-10 ;  /* 0x2f00000009097423 */ /* 0x000fe2000000000a */
[----:B------:R-:W-:Y:S02]  /*01e0*/  IMAD.MOV.U32 R10, RZ, RZ, R5 ;  /* 0x000000ffff0a7224 */ /* 0x000fe400078e0005 */
[----:B---3--:R-:W-:-:S04]  /*01f0*/  IMAD.WIDE.U32 R4, R0, 0x4, R12 ;  /* 0x0000000400047825 */ /* 0x008fc800078e000c */
[----:B------:R-:W-:Y:S01]  /*0200*/  FMUL R14, R9, UR6 ;  /* 0x00000006090e7c20 */ /* 0x000fe20008400000 */
[----:B------:R-:W-:Y:S01]  /*0210*/  STG.E.64 desc[UR4][R2.64+0x10], R10 ;  /* 0x0000100a02007986 */ /* 0x000fe2000c101b04 */
[----:B------:R-:W-:Y:S02]  /*0220*/  IMAD.MOV.U32 R9, RZ, RZ, R6 ;  /* 0x000000ffff097224 */ /* 0x000fe400078e0006 */
[----:B------:R-:W0:Y:S03]  /*0230*/  F2I.TRUNC.NTZ R15, R14 ;  /* 0x0000000e000f7305 */ /* 0x000e26000020f100 */
[----:B------:R-:W-:Y:S04]  /*0240*/  STG.E.64 desc[UR4][R2.64], R8 ;  /* 0x0000000802007986 */ /* 0x000fe8000c101b04 */
[----:B0-----:R-:W-:Y:S01]  /*0250*/  STG.E desc[UR4][R4.64], R15 ;  /* 0x0000000f04007986 */ /* 0x001fe2000c101904 */
[----:B------:R-:W-:Y:S05]  /*0260*/  EXIT ;  /* 0x000000000000794d */ /* 0x000fea0003800000 */
.L_x_1:
        /* <DEDUP_REMOVED lines=9> */
.L_x_12:


//--------------------- .text.initCurand          --------------------------
	.section	.text.initCurand,"ax",@progbits
	.align	128
        .global         initCurand
        .type           initCurand,@function
        .size           initCurand,(.L_x_13 - initCurand)
        .other          initCurand,@"STO_CUDA_ENTRY STV_DEFAULT"
initCurand:
.text.initCurand:
        /* <DEDUP_REMOVED lines=8> */
[----:B------:R-:W0:Y:S01]  /*0080*/  LDC R2, c[0x0][0x388] ;  /* 0x0000e200ff027b82 */ /* 0x000e220000000800 */
[----:B------:R-:W1:Y:S01]  /*0090*/  LDCU.64 UR4, c[0x0][0x358] ;  /* 0x00006b00ff0477ac */ /* 0x000e620008000a00 */
[----:B------:R-:W-:Y:S01]  /*00a0*/  IMAD.MOV.U32 R9, RZ, RZ, -0x75bd8fc ;  /* 0xf8a42704ff097424 */ /* 0x000fe200078e00ff */
[----:B------:R-:W-:Y:S01]  /*00b0*/  ISETP.NE.AND P0, PT, R0, RZ, PT ;  /* 0x000000ff0000720c */ /* 0x000fe20003f05270 */
[----:B------:R-:W-:Y:S01]  /*00c0*/  IMAD.MOV.U32 R10, RZ, RZ, -0x23270784 ;  /* 0xdcd8f87cff0a7424 */ /* 0x000fe200078e00ff */
[----:B------:R-:W-:Y:S03]  /*00d0*/  BSSY.RECONVERGENT B0, `(.L_x_2) ;  /* 0x00000df000007945 */ /* 0x000fe60003800200 */
[----:B------:R-:W2:Y:S01]  /*00e0*/  LDC.64 R6, c[0x0][0x380] ;  /* 0x0000e000ff067b82 */ /* 0x000ea20000000a00 */
[----:B0-----:R-:W-:-:S05]  /*00f0*/  LOP3.LUT R2, R2, 0xaad26b49, RZ, 0x3c, !PT ;  /* 0xaad26b4902027812 */ /* 0x001fca00078e3cff */
[----:B------:R-:W-:Y:S02]  /*0100*/  IMAD R2, R2, 0x4182bed5, RZ ;  /* 0x4182bed502027824 */ /* 0x000fe400078e02ff */
[----:B--2---:R-:W-:-:S03]  /*0110*/  IMAD.WIDE.U32 R6, R0, 0x30, R6 ;  /* 0x0000003000067825 */ /* 0x004fc600078e0006 */
[C---:B------:R-:W-:Y:S01]  /*0120*/  LOP3.LUT R8, R2.reuse, 0x159a55e5, RZ, 0x3c, !PT ;  /* 0x159a55e502087812 */ /* 0x040fe200078e3cff */
[C---:B------:R-:W-:Y:S01]  /*0130*/  VIADD R4, R2.reuse, 0xd9f6dc18 ;  /* 0xd9f6dc1802047836 */ /* 0x040fe20000000000 */
[----:B-1----:R0:W-:Y:S01]  /*0140*/  STG.E.64 desc[UR4][R6.64+0x18], RZ ;  /* 0x000018ff06007986 */ /* 0x0021e2000c101b04 */
[C---:B------:R-:W-:Y:S02]  /*0150*/  VIADD R5, R2.reuse, 0x75bcd15 ;  /* 0x075bcd1502057836 */ /* 0x040fe40000000000 */
[----:B------:R-:W-:Y:S01]  /*0160*/  VIADD R11, R2, 0x583f19 ;  /* 0x00583f19020b7836 */ /* 0x000fe20000000000 */
[----:B------:R0:W-:Y:S04]  /*0170*/  STG.E.64 desc[UR4][R6.64+0x8], R8 ;  /* 0x0000080806007986 */ /* 0x0001e8000c101b04 */
[----:B------:R0:W-:Y:S04]  /*0180*/  STG.E.64 desc[UR4][R6.64], R4 ;  /* 0x0000000406007986 */ /* 0x0001e8000c101b04 */
[----:B------:R0:W-:Y:S04]  /*0190*/  STG.E.64 desc[UR4][R6.64+0x10], R10 ;  /* 0x0000100a06007986 */ /* 0x0001e8000c101b04 */
[----:B------:R0:W-:Y:S04]  /*01a0*/  STG.E desc[UR4][R6.64+0x20], RZ ;  /* 0x000020ff06007986 */ /* 0x0001e8000c101904 */
[----:B------:R0:W-:Y:S01]  /*01b0*/  STG.E.64 desc[UR4][R6.64+0x28], RZ ;  /* 0x000028ff06007986 */ /* 0x0001e2000c101b04 */
[----:B------:R-:W-:Y:S05]  /*01c0*/  @!P0 BRA `(.L_x_3) ;  /* 0x0000000c003c8947 */ /* 0x000fea0003800000 */
[----:B------:R-:W-:-:S07]  /*01d0*/  CS2R R12, SRZ ;  /* 0x00000000000c7805 */ /* 0x000fce000001ff00 */
.L_x_9:
[----:B-1----:R-:W-:Y:S01]  /*01e0*/  LOP3.LUT R2, R0, 0x3, RZ, 0xc0, !PT ;  /* 0x0000000300027812 */ /* 0x002fe200078ec0ff */
[----:B------:R-:W-:Y:S03]  /*01f0*/  BSSY.RECONVERGENT B1, `(.L_x_4) ;  /* 0x00000c6000017945 */ /* 0x000fe60003800200 */
[----:B------:R-:W-:-:S04]  /*0200*/  ISETP.NE.U32.AND P0, PT, R2, RZ, PT ;  /* 0x000000ff0200720c */ /* 0x000fc80003f05070 */
[----:B------:R-:W-:-:S13]  /*0210*/  ISETP.NE.AND.EX P0, PT, RZ, RZ, PT, P0 ;  /* 0x000000ffff00720c */ /* 0x000fda0003f05300 */
[----:B------:R-:W-:Y:S05]  /*0220*/  @!P0 BRA `(.L_x_5) ;  /* 0x0000000c00088947 */ /* 0x000fea0003800000 */
[----:B0-----:R-:W0:Y:S01]  /*0230*/  LDC.64 R8, c[0x4][RZ] ;  /* 0x01000000ff087b82 */ /* 0x001e220000000a00 */
[----:B------:R-:W-:Y:S02]  /*0240*/  IMAD.MOV.U32 R14, RZ, RZ, RZ ;  /* 0x000000ffff0e7224 */ /* 0x000fe400078e00ff */
[----:B0-----:R-:W-:-:S07]  /*0250*/  IMAD.WIDE.U32 R8, R12, 0xc80, R8 ;  /* 0x00000c800c087825 */ /* 0x001fce00078e0008 */
.L_x_8:
[----:B-1----:R-:W-:Y:S01]  /*0260*/  IMAD.MOV.U32 R15, RZ, RZ, RZ ;  /* 0x000000ffff0f7224 */ /* 0x002fe200078e00ff */
[----:B------:R-:W-:Y:S01]  /*0270*/  CS2R R2, SRZ ;  /* 0x0000000000027805 */ /* 0x000fe2000001ff00 */
[----:B------:R-:W-:Y:S01]  /*0280*/  IMAD.MOV.U32 R17, RZ, RZ, RZ ;  /* 0x000000ffff117224 */ /* 0x000fe200078e00ff */
[----:B------:R-:W-:-:S07]  /*0290*/  CS2R R4, SRZ ;  /* 0x0000000000047805 */ /* 0x000fce000001ff00 */
.L_x_7:
[----:B------:R-:W-:-:S05]  /*02a0*/  IMAD.WIDE.U32 R10, R17, 0x4, R6 ;  /* 0x00000004110a7825 */ /* 0x000fca00078e0006 */
[----:B------:R0:W5:Y:S01]  /*02b0*/  LDG.E R16, desc[UR4][R10.64+0x4] ;  /* 0x000004040a107981 */ /* 0x000162000c1e1900 */
[----:B------:R-:W-:-:S07]  /*02c0*/  IMAD.MOV.U32 R19, RZ, RZ, RZ ;  /* 0x000000ffff137224 */ /* 0x000fce00078e00ff */
.L_x_6:
[----:B-----5:R-:W-:Y:S01]  /*02d0*/  SHF.R.U32.HI R24, RZ, R19, R16 ;  /* 0x00000013ff187219 */ /* 0x020fe20000011610 */
[----:B0-----:R-:W-:-:S03]  /*02e0*/  IMAD.SHL.U32 R10, R17, 0x20, RZ ;  /* 0x00000020110a7824 */ /* 0x001fc600078e00ff */
[----:B------:R-:W-:Y:S01]  /*02f0*/  LOP3.LUT R11, R24, 0x1, RZ, 0xc0, !PT ;  /* 0x00000001180b7812 */ /* 0x000fe200078ec0ff */
[----:B------:R-:W-:-:S03]  /*0300*/  IMAD.IADD R10, R10, 0x1, R19 ;  /* 0x000000010a0a7824 */ /* 0x000fc600078e0213 */
[----:B------:R-:W-:Y:S01]  /*0310*/  ISETP.NE.U32.AND P0, PT, R11, 0x1, PT ;  /* 0x000000010b00780c */ /* 0x000fe20003f05070 */
[----:B------:R-:W-:-:S03]  /*0320*/  IMAD R11, R10, 0x5, RZ ;  /* 0x000000050a0b7824 */ /* 0x000fc600078e02ff */
[----:B------:R-:W-:Y:S01]  /*0330*/  R2P PR, R24, 0x7e ;  /* 0x0000007e18007804 */ /* 0x000fe20000000000 */
[----:B------:R-:W-:-:S08]  /*0340*/  IMAD.WIDE.U32 R10, R11, 0x4, R8 ;  /* 0x000000040b0a7825 */ /* 0x000fd000078e0008 */
[----:B------:R-:W2:Y:S04]  /*0350*/  @!P0 LDG.E R18, desc[UR4][R10.64] ;  /* 0x000000040a128981 */ /* 0x000ea8000c1e1900 */
[----:B------:R-:W3:Y:S04]  /*0360*/  @!P0 LDG.E R20, desc[UR4][R10.64+0x10] ;  /* 0x000010040a148981 */ /* 0x000ee8000c1e1900 */
[----:B------:R-:W4:Y:S04]  /*0370*/  @P1 LDG.E R22, desc[UR4][R10.64+0x14] ;  /* 0x000014040a161981 */ /* 0x000f28000c1e1900 */
[----:B------:R-:W4:Y:S04]  /*0380*/  @P2 LDG.E R26, desc[UR4][R10.64+0x28] ;  /* 0x000028040a1a2981 */ /* 0x000f28000c1e1900 */
[----:B------:R-:W4:Y:S04]  /*0390*/  @!P0 LDG.E R21, desc[UR4][R10.64+0x4] ;  /* 0x000004040a158981 */ /* 0x000f28000c1e1900 */
[----:B------:R-:W4:Y:S04]  /*03a0*/  @!P0 LDG.E R23, desc[UR4][R10.64+0xc] ;  /* 0x00000c040a178981 */ /* 0x000f28000c1e1900 */
[----:B------:R-:W4:Y:S04]  /*03b0*/  @P1 LDG.E R25, desc[UR4][R10.64+0x18] ;  /* 0x000018040a191981 */ /* 0x000f28000c1e1900 */
[----:B------:R-:W4:Y:S04]  /*03c0*/  @P3 LDG.E R28, desc[UR4][R10.64+0x3c] ;  /* 0x00003c040a1c3981 */ /* 0x000f28000c1e1900 */
[----:B------:R-:W4:Y:S01]  /*03d0*/  @P6 LDG.E R27, desc[UR4][R10.64+0x7c] ;  /* 0x00007c040a1b6981 */ /* 0x000f22000c1e1900 */
[----:B--2---:R-:W-:-:S03]  /*03e0*/  @!P0 LOP3.LUT R15, R15, R18, RZ, 0x3c, !PT ;  /* 0x000000120f0f8212 */ /* 0x004fc600078e3cff */
[----:B------:R-:W2:Y:S01]  /*03f0*/  @!P0 LDG.E R18, desc[UR4][R10.64+0x8] ;  /* 0x000008040a128981 */ /* 0x000ea2000c1e1900 */
[----:B---3--:R-:W-:-:S03]  /*0400*/  @!P0 LOP3.LUT R3, R3, R20, RZ, 0x3c, !PT ;  /* 0x0000001403038212 */ /* 0x008fc600078e3cff */
[----:B------:R-:W3:Y:S01]  /*0410*/  @P1 LDG.E R20, desc[UR4][R10.64+0x24] ;  /* 0x000024040a141981 */ /* 0x000ee2000c1e1900 */
[----:B----4-:R-:W-:-:S03]  /*0420*/  @P1 LOP3.LUT R15, R15, R22, RZ, 0x3c, !PT ;  /* 0x000000160f0f1212 */ /* 0x010fc600078e3cff */
[----:B------:R-:W4:Y:S01]  /*0430*/  @P2 LDG.E R22, desc[UR4][R10.64+0x38] ;  /* 0x000038040a162981 */ /* 0x000f22000c1e1900 */
[----:B------:R-:W-:-:S03]  /*0440*/  @P2 LOP3.LUT R15, R15, R26, RZ, 0x3c, !PT ;  /* 0x0000001a0f0f2212 */ /* 0x000fc600078e3cff */
[----:B------:R-:W4:Y:S01]  /*0450*/  @P4 LDG.E R26, desc[UR4][R10.64+0x50] ;  /* 0x000050040a1a4981 */ /* 0x000f22000c1e1900 */
[----:B------:R-:W-:-:S03]  /*0460*/  @!P0 LOP3.LUT R4, R4, R21, RZ, 0x3c, !PT ;  /* 0x0000001504048212 */ /* 0x000fc600078e3cff */
[----:B------:R-:W4:Y:S01]  /*0470*/  @P1 LDG.E R21, desc[UR4][R10.64+0x20] ;  /* 0x000020040a151981 */ /* 0x000f22000c1e1900 */
[----:B------:R-:W-:-:S03]  /*0480*/  @!P0 LOP3.LUT R2, R2, R23, RZ, 0x3c, !PT ;  /* 0x0000001702028212 */ /* 0x000fc600078e3cff */
[----:B------:R-:W4:Y:S01]  /*0490*/  @P2 LDG.E R23, desc[UR4][R10.64+0x2c] ;  /* 0x00002c040a172981 */ /* 0x000f22000c1e1900 */
[----:B------:R-:W-:-:S03]  /*04a0*/  @P1 LOP3.LUT R4, R4, R25, RZ, 0x3c, !PT ;  /* 0x0000001904041212 */ /* 0x000fc600078e3cff */
[----:B------:R-:W4:Y:S01]  /*04b0*/  @P2 LDG.E R25, desc[UR4][R10.64+0x34] ;  /* 0x000034040a192981 */ /* 0x000f22000c1e1900 */
[----:B--2---:R-:W-:-:S03]  /*04c0*/  @!P0 LOP3.LUT R5, R5, R18, RZ, 0x3c, !PT ;  /* 0x0000001205058212 */ /* 0x004fc600078e3cff */
[----:B------:R-:W2:Y:S01]  /*04d0*/  @P1 LDG.E R18, desc[UR4][R10.64+0x1c] ;  /* 0x00001c040a121981 */ /* 0x000ea2000c1e1900 */
[----:B---3--:R-:W-:-:S03]  /*04e0*/  @P1 LOP3.LUT R3, R3, R20, RZ, 0x3c, !PT ;  /* 0x0000001403031212 */ /* 0x008fc600078e3cff */
[----:B------:R-:W3:Y:S01]  /*04f0*/  @P2 LDG.E R20, desc[UR4][R10.64+0x30] ;  /* 0x000030040a142981 */ /* 0x000ee2000c1e1900 */
[----:B----4-:R-:W-:-:S03]  /*0500*/  @P2 LOP3.LUT R3, R3, R22, RZ, 0x3c, !PT ;  /* 0x0000001603032212 */ /* 0x010fc600078e3cff */
[----:B------:R-:W4:Y:S01]  /*0510*/  @P3 LDG.E R22, desc[UR4][R10.64+0x4c] ;  /* 0x00004c040a163981 */ /* 0x000f22000c1e1900 */
[----:B------:R-:W-:-:S04]  /*0520*/  @P3 LOP3.LUT R15, R15, R28, RZ, 0x3c, !PT ;  /* 0x0000001c0f0f3212 */ /* 0x000fc800078e3cff */
[----:B------:R-:W-:Y:S02]  /*0530*/  @P4 LOP3.LUT R15, R15, R26, RZ, 0x3c, !PT ;  /* 0x0000001a0f0f4212 */ /* 0x000fe400078e3cff */
[----:B------:R-:W-:Y:S01]  /*0540*/  @P1 LOP3.LUT R2, R2, R21, RZ, 0x3c, !PT ;  /* 0x0000001502021212 */ /* 0x000fe200078e3cff */
[----:B------:R-:W4:Y:S04]  /*0550*/  @P5 LDG.E R26, desc[UR4][R10.64+0x64] ;  /* 0x000064040a1a5981 */ /* 0x000f28000c1e1900 */
[----:B------:R-:W4:Y:S01]  /*0560*/  @P3 LDG.E R21, desc[UR4][R10.64+0x40] ;  /* 0x000040040a153981 */ /* 0x000f22000c1e1900 */
[----:B------:R-:W-:Y:S02]  /*0570*/  @P2 LOP3.LUT R4, R4, R23, RZ, 0x3c, !PT ;  /* 0x0000001704042212 */ /* 0x000fe400078e3cff */
[----:B------:R-:W-:Y:S01]  /*0580*/  @P2 LOP3.LUT R2, R2, R25, RZ, 0x3c, !PT ;  /* 0x0000001902022212 */ /* 0x000fe200078e3cff */
[----:B------:R-:W4:Y:S04]  /*0590*/  @P3 LDG.E R23, desc[UR4][R10.64+0x48] ;  /* 0x000048040a173981 */ /* 0x000f28000c1e1900 */
[----:B------:R-:W4:Y:S01]  /*05a0*/  @P4 LDG.E R25, desc[UR4][R10.64+0x54] ;  /* 0x000054040a194981 */ /* 0x000f22000c1e1900 */
[----:B--2---:R-:W-:-:S03]  /*05b0*/  @P1 LOP3.LUT R5, R5, R18, RZ, 0x3c, !PT ;  /* 0x0000001205051212 */ /* 0x004fc600078e3cff */
[----:B------:R-:W2:Y:S01]  /*05c0*/  @P3 LDG.E R18, desc[UR4][R10.64+0x44] ;  /* 0x000044040a123981 */ /* 0x000ea2000c1e1900 */
[----:B---3--:R-:W-:-:S03]  /*05d0*/  @P2 LOP3.LUT R5, R5, R20, RZ, 0x3c, !PT ;  /* 0x0000001405052212 */ /* 0x008fc600078e3cff */
[----:B------:R-:W3:Y:S01]  /*05e0*/  @P4 LDG.E R20, desc[UR4][R10.64+0x58] ;  /* 0x000058040a144981 */ /* 0x000ee2000c1e1900 */
[----:B----4-:R-:W-:-:S03]  /*05f0*/  @P3 LOP3.LUT R3, R3, R22, RZ, 0x3c, !PT ;  /* 0x0000001603033212 */ /* 0x010fc600078e3cff */
[----:B------:R-:W4:Y:S01]  /*0600*/  @P4 LDG.E R22, desc[UR4][R10.64+0x60] ;  /* 0x000060040a164981 */ /* 0x000f22000c1e1900 */
[----:B------:R-:W-:Y:S02]  /*0610*/  LOP3.LUT P0, RZ, R24, 0x80, RZ, 0xc0, !PT ;  /* 0x0000008018ff7812 */ /* 0x000fe4000780c0ff */
[----:B------:R-:W-:Y:S02]  /*0620*/  @P5 LOP3.LUT R15, R15, R26, RZ, 0x3c, !PT ;  /* 0x0000001a0f0f5212 */ /* 0x000fe400078e3cff */
[----:B------:R-:W4:Y:S01]  /*0630*/  @P6 LDG.E R26, desc[UR4][R10.64+0x78] ;  /* 0x000078040a1a6981 */ /* 0x000f22000c1e1900 */
[----:B------:R-:W-:-:S03]  /*0640*/  @P3 LOP3.LUT R4, R4, R21, RZ, 0x3c, !PT ;  /* 0x0000001504043212 */ /* 0x000fc600078e3cff */
[----:B------:R-:W4:Y:S01]  /*0650*/  @P4 LDG.E R21, desc[UR4][R10.64+0x5c] ;  /* 0x00005c040a154981 */ /* 0x000f22000c1e1900 */
[----:B------:R-:W-:-:S03]  /*0660*/  @P3 LOP3.LUT R2, R2, R23, RZ, 0x3c, !PT ;  /* 0x0000001702023212 */ /* 0x000fc600078e3cff */
[----:B------:R-:W4:Y:S01]  /*0670*/  @P5 LDG.E R23, desc[UR4][R10.64+0x68] ;  /* 0x000068040a175981 */ /* 0x000f22000c1e1900 */
[----:B------:R-:W-:-:S03]  /*0680*/  @P4 LOP3.LUT R4, R4, R25, RZ, 0x3c, !PT ;  /* 0x0000001904044212 */ /* 0x000fc600078e3cff */
[----:B------:R-:W4:Y:S01]  /*0690*/  @P5 LDG.E R25, desc[UR4][R10.64+0x70] ;  /* 0x000070040a195981 */ /* 0x000f22000c1e1900 */
[----:B--2---:R-:W-:-:S03]  /*06a0*/  @P3 LOP3.LUT R5, R5, R18, RZ, 0x3c, !PT ;  /* 0x0000001205053212 */ /* 0x004fc600078e3cff */
[----:B------:R-:W2:Y:S01]  /*06b0*/  @P5 LDG.E R18, desc[UR4][R10.64+0x6c] ;  /* 0x00006c040a125981 */ /* 0x000ea2000c1e1900 */
[----:B---3--:R-:W-:-:S03]  /*06c0*/  @P4 LOP3.LUT R5, R5, R20, RZ, 0x3c, !PT ;  /* 0x0000001405054212 */ /* 0x008fc600078e3cff */
[----:B------:R-:W3:Y:S01]  /*06d0*/  @P5 LDG.E R20, desc[UR4][R10.64+0x74] ;  /* 0x000074040a145981 */ /* 0x000ee2000c1e1900 */
[----:B----4-:R-:W-:-:S03]  /*06e0*/  @P4 LOP3.LUT R3, R3, R22, RZ, 0x3c, !PT ;  /* 0x0000001603034212 */ /* 0x010fc600078e3cff */
[----:B------:R-:W4:Y:S01]  /*06f0*/  @P0 LDG.E R22, desc[UR4][R10.64+0x8c] ;  /* 0x00008c040a160981 */ /* 0x000f22000c1e1900 */
[----:B------:R-:W-:-:S03]  /*0700*/  @P6 LOP3.LUT R15, R15, R26, RZ, 0x3c, !PT ;  /* 0x0000001a0f0f6212 */ /* 0x000fc600078e3cff */
        /* <DEDUP_REMOVED lines=13> */
[----:B------:R-:W-:Y:S02]  /*07e0*/  @P6 LOP3.LUT R4, R4, R27, RZ, 0x3c, !PT ;  /* 0x0000001b04046212 */ /* 0x000fe400078e3cff */
[----:B------:R-:W-:Y:S02]  /*07f0*/  @P6 LOP3.LUT R2, R2, R21, RZ, 0x3c, !PT ;  /* 0x0000001502026212 */ /* 0x000fe400078e3cff */
[----:B------:R-:W-:Y:S02]  /*0800*/  @P0 LOP3.LUT R4, R4, R23, RZ, 0x3c, !PT ;  /* 0x0000001704040212 */ /* 0x000fe400078e3cff */
[----:B------:R-:W-:Y:S02]  /*0810*/  @P0 LOP3.LUT R2, R2, R25, RZ, 0x3c, !PT ;  /* 0x0000001902020212 */ /* 0x000fe400078e3cff */
[----:B--2---:R-:W-:Y:S02]  /*0820*/  @P6 LOP3.LUT R5, R5, R18, RZ, 0x3c, !PT ;  /* 0x0000001205056212 */ /* 0x004fe400078e3cff */
[----:B---3--:R-:W-:-:S02]  /*0830*/  @P6 LOP3.LUT R3, R3, R20, RZ, 0x3c, !PT ;  /* 0x0000001403036212 */ /* 0x008fc400078e3cff */
[----:B----4-:R-:W-:Y:S02]  /*0840*/  @P0 LOP3.LUT R5, R5, R22, RZ, 0x3c, !PT ;  /* 0x0000001605050212 */ /* 0x010fe400078e3cff */
[----:B------:R-:W-:Y:S02]  /*0850*/  @P0 LOP3.LUT R3, R3, R26, RZ, 0x3c, !PT ;  /* 0x0000001a03030212 */ /* 0x000fe400078e3cff */
[----:B------:R-:W-:-:S13]  /*0860*/  R2P PR, R24.B1, 0x7f ;  /* 0x0000007f18007804 */ /* 0x000fda0000001000 */
[----:B------:R-:W2:Y:S04]  /*0870*/  @P0 LDG.E R18, desc[UR4][R10.64+0xa0] ;  /* 0x0000a0040a120981 */ /* 0x000ea8000c1e1900 */
[----:B------:R-:W3:Y:S04]  /*0880*/  @P1 LDG.E R22, desc[UR4][R10.64+0xb4] ;  /* 0x0000b4040a161981 */ /* 0x000ee8000c1e1900 */
[----:B------:R-:W4:Y:S04]  /*0890*/  @P2 LDG.E R26, desc[UR4][R10.64+0xc8] ;  /* 0x0000c8040a1a2981 */ /* 0x000f28000c1e1900 */
[----:B------:R-:W4:Y:S04]  /*08a0*/  @P3 LDG.E R28, desc[UR4][R10.64+0xdc] ;  /* 0x0000dc040a1c3981 */ /* 0x000f28000c1e1900 */
[----:B------:R-:W4:Y:S04]  /*08b0*/  @P0 LDG.E R23, desc[UR4][R10.64+0xa4] ;  /* 0x0000a4040a170981 */ /* 0x000f28000c1e1900 */
[----:B------:R-:W4:Y:S04]  /*08c0*/  @P0 LDG.E R20, desc[UR4][R10.64+0xa8] ;  /* 0x0000a8040a140981 */ /* 0x000f28000c1e1900 */
[----:B------:R-:W4:Y:S04]  /*08d0*/  @P4 LDG.E R25, desc[UR4][R10.64+0xf0] ;  /* 0x0000f0040a194981 */ /* 0x000f28000c1e1900 */
        /* <DEDUP_REMOVED lines=21> */
[----:B------:R-:W-:Y:S02]  /*0a30*/  LOP3.LUT P0, RZ, R24, 0x8000, RZ, 0xc0, !PT ;  /* 0x0000800018ff7812 */ /* 0x000fe4000780c0ff */
[----:B----4-:R-:W-:Y:S01]  /*0a40*/  @P5 LOP3.LUT R15, R15, R26, RZ, 0x3c, !PT ;  /* 0x0000001a0f0f5212 */ /* 0x010fe200078e3cff */
[----:B------:R-:W4:Y:S04]  /*0a50*/  @P3 LDG.E R24, desc[UR4][R10.64+0xe4] ;  /* 0x0000e4040a183981 */ /* 0x000f28000c1e1900 */
[----:B------:R-:W2:Y:S01]  /*0a60*/  @P6 LDG.E R26, desc[UR4][R10.64+0x118] ;  /* 0x000118040a1a6981 */ /* 0x000ea2000c1e1900 */
        /* <DEDUP_REMOVED lines=8> */
[----:B---3--:R-:W-:-:S03]  /*0af0*/  @P2 LOP3.LUT R3, R3, R22, RZ, 0x3c, !PT ;  /* 0x0000001603032212 */ /* 0x008fc600078e3cff */
[----:B------:R-:W3:Y:S01]  /*0b00*/  @P4 LDG.E R22, desc[UR4][R10.64+0x100] ;  /* 0x000100040a164981 */ /* 0x000ee2000c1e1900 */
[----:B--2---:R-:W-:-:S03]  /*0b10*/  @P6 LOP3.LUT R15, R15, R26, RZ, 0x3c, !PT ;  /* 0x0000001a0f0f6212 */ /* 0x004fc600078e3cff */
[----:B------:R-:W2:Y:S01]  /*0b20*/  @P0 LDG.E R26, desc[UR4][R10.64+0x12c] ;  /* 0x00012c040a1a0981 */ /* 0x000ea2000c1e1900 */
[----:B----4-:R-:W-:-:S03]  /*0b30*/  @P2 LOP3.LUT R2, R2, R23, RZ, 0x3c, !PT ;  /* 0x0000001702022212 */ /* 0x010fc600078e3cff */
[----:B------:R-:W4:Y:S01]  /*0b40*/  @P4 LDG.E R23, desc[UR4][R10.64+0xfc] ;  /* 0x0000fc040a174981 */ /* 0x000f22000c1e1900 */
[----:B------:R-:W-:-:S03]  /*0b50*/  @P2 LOP3.LUT R5, R5, R20, RZ, 0x3c, !PT ;  /* 0x0000001405052212 */ /* 0x000fc600078e3cff */
[----:B------:R-:W4:Y:S01]  /*0b60*/  @P4 LDG.E R20, desc[UR4][R10.64+0xf8] ;  /* 0x0000f8040a144981 */ /* 0x000f22000c1e1900 */
[----:B------:R-:W-:Y:S02]  /*0b70*/  @P3 LOP3.LUT R2, R2, R27, RZ, 0x3c, !PT ;  /* 0x0000001b02023212 */ /* 0x000fe400078e3cff */
[----:B------:R-:W-:Y:S01]  /*0b80*/  @P3 LOP3.LUT R4, R4, R25, RZ, 0x3c, !PT ;  /* 0x0000001904043212 */ /* 0x000fe200078e3cff */
[----:B------:R-:W4:Y:S01]  /*0b90*/  @P5 LDG.E R27, desc[UR4][R10.64+0x110] ;  /* 0x000110040a1b5981 */ /* 0x000f22000c1e1900 */
[----:B------:R-:W-:-:S03]  /*0ba0*/  @P3 LOP3.LUT R5, R5, R24, RZ, 0x3c, !PT ;  /* 0x0000001805053212 */ /* 0x000fc600078e3cff */
[----:B------:R-:W4:Y:S04]  /*0bb0*/  @P5 LDG.E R25, desc[UR4][R10.64+0x108] ;  /* 0x000108040a195981 */ /* 0x000f28000c1e1900 */
        /* <DEDUP_REMOVED lines=19> */
[----:B------:R-:W-:-:S05]  /*0cf0*/  VIADD R19, R19, 0x10 ;  /* 0x0000001013137836 */ /* 0x000fca0000000000 */
[----:B------:R-:W-:Y:S02]  /*0d00*/  ISETP.NE.AND P1, PT, R19, 0x20, PT ;  /* 0x000000201300780c */ /* 0x000fe40003f25270 */
[----:B------:R-:W-:Y:S02]  /*0d10*/  @P5 LOP3.LUT R3, R3, R18, RZ, 0x3c, !PT ;  /* 0x0000001203035212 */ /* 0x000fe400078e3cff */
[----:B------:R-:W-:Y:S02]  /*0d20*/  @P6 LOP3.LUT R4, R4, R21, RZ, 0x3c, !PT ;  /* 0x0000001504046212 */ /* 0x000fe400078e3cff */
[----:B---3--:R-:W-:-:S04]  /*0d30*/  @P6 LOP3.LUT R3, R3, R22, RZ, 0x3c, !PT ;  /* 0x0000001603036212 */ /* 0x008fc800078e3cff */
[----:B--2---:R-:W-:Y:S02]  /*0d40*/  @P0 LOP3.LUT R3, R3, R26, RZ, 0x3c, !PT ;  /* 0x0000001a03030212 */ /* 0x004fe400078e3cff */
[----:B----4-:R-:W-:Y:S02]  /*0d50*/  @P6 LOP3.LUT R2, R2, R23, RZ, 0x3c, !PT ;  /* 0x0000001702026212 */ /* 0x010fe400078e3cff */
[----:B------:R-:W-:Y:S02]  /*0d60*/  @P6 LOP3.LUT R5, R5, R20, RZ, 0x3c, !PT ;  /* 0x0000001405056212 */ /* 0x000fe400078e3cff */
[----:B------:R-:W-:Y:S02]  /*0d70*/  @P0 LOP3.LUT R2, R2, R27, RZ, 0x3c, !PT ;  /* 0x0000001b02020212 */ /* 0x000fe400078e3cff */
[----:B------:R-:W-:Y:S02]  /*0d80*/  @P0 LOP3.LUT R4, R4, R25, RZ, 0x3c, !PT ;  /* 0x0000001904040212 */ /* 0x000fe400078e3cff */
[----:B------:R-:W-:Y:S01]  /*0d90*/  @P0 LOP3.LUT R5, R5, R24, RZ, 0x3c, !PT ;  /* 0x0000001805050212 */ /* 0x000fe200078e3cff */
[----:B------:R-:W-:Y:S06]  /*0da0*/  @P1 BRA `(.L_x_6) ;  /* 0xfffffff400481947 */ /* 0x000fec000383ffff */
[----:B------:R-:W-:-:S05]  /*0db0*/  VIADD R17, R17, 0x1 ;  /* 0x0000000111117836 */ /* 0x000fca0000000000 */
[----:B------:R-:W-:-:S13]  /*0dc0*/  ISETP.NE.AND P0, PT, R17, 0x5, PT ;  /* 0x000000051100780c */ /* 0x000fda0003f05270 */
[----:B------:R-:W-:Y:S05]  /*0dd0*/  @P0 BRA `(.L_x_7) ;  /* 0xfffffff400300947 */ /* 0x000fea000383ffff */
[----:B------:R1:W-:Y:S01]  /*0de0*/  STG.E.64 desc[UR4][R6.64+0x8], R4 ;  /* 0x0000080406007986 */ /* 0x0003e2000c101b04 */
[----:B------:R-:W-:Y:S01]  /*0df0*/  VIADD R14, R14, 0x1 ;  /* 0x000000010e0e7836 */ /* 0x000fe20000000000 */
[----:B------:R-:W-:Y:S02]  /*0e00*/  LOP3.LUT R11, R0, 0x3, RZ, 0xc0, !PT ;  /* 0x00000003000b7812 */ /* 0x000fe400078ec0ff */
[----:B------:R1:W-:Y:S02]  /*0e10*/  STG.E.64 desc[UR4][R6.64+0x10], R2 ;  /* 0x0000100206007986 */ /* 0x0003e4000c101b04 */
[----:B------:R-:W-:Y:S02]  /*0e20*/  ISETP.GE.U32.AND P0, PT, R14, R11, PT ;  /* 0x0000000b0e00720c */ /* 0x000fe40003f06070 */
[----:B------:R1:W-:Y:S11]  /*0e30*/  STG.E desc[UR4][R6.64+0x4], R15 ;  /* 0x0000040f06007986 */ /* 0x0003f6000c101904 */
[----:B------:R-:W-:Y:S05]  /*0e40*/  @!P0 BRA `(.L_x_8) ;  /* 0xfffffff400048947 */ /* 0x000fea000383ffff */
.L_x_5:
[----:B------:R-:W-:Y:S05]  /*0e50*/  BSYNC.RECONVERGENT B1 ;  /* 0x0000000000017941 */ /* 0x000fea0003800200 */
.L_x_4:
[----:B------:R-:W-:Y:S01]  /*0e60*/  ISETP.GT.U32.AND P0, PT, R0, 0x3, PT ;  /* 0x000000030000780c */ /* 0x000fe20003f04070 */
[----:B------:R-:W-:Y:S01]  /*0e70*/  VIADD R12, R12, 0x1 ;  /* 0x000000010c0c7836 */ /* 0x000fe20000000000 */
[--C-:B------:R-:W-:Y:S02]  /*0e80*/  SHF.R.U64 R0, R0, 0x2, R13.reuse ;  /* 0x0000000200007819 */ /* 0x100fe4000000120d */
[----:B------:R-:W-:Y:S02]  /*0e90*/  ISETP.GT.U32.AND.EX P0, PT, R13, RZ, PT, P0 ;  /* 0x000000ff0d00720c */ /* 0x000fe40003f04100 */
[----:B------:R-:W-:-:S11]  /*0ea0*/  SHF.R.U32.HI R13, RZ, 0x2, R13 ;  /* 0x00000002ff0d7819 */ /* 0x000fd6000001160d */
[----:B------:R-:W-:Y:S05]  /*0eb0*/  @P0 BRA `(.L_x_9) ;  /* 0xfffffff000c80947 */ /* 0x000fea000383ffff */
.L_x_3:
[----:B------:R-:W-:Y:S05]  /*0ec0*/  BSYNC.RECONVERGENT B0 ;  /* 0x0000000000007941 */ /* 0x000fea0003800200 */
.L_x_2:
[----:B------:R-:W-:Y:S04]  /*0ed0*/  STG.E.64 desc[UR4][R6.64+0x18], RZ ;  /* 0x000018ff06007986 */ /* 0x000fe8000c101b04 */
[----:B------:R-:W-:Y:S04]  /*0ee0*/  STG.E desc[UR4][R6.64+0x20], RZ ;  /* 0x000020ff06007986 */ /* 0x000fe8000c101904 */
[----:B------:R-:W-:Y:S01]  /*0ef0*/  STG.E.64 desc[UR4][R6.64+0x28], RZ ;  /* 0x000028ff06007986 */ /* 0x000fe2000c101b04 */
[----:B------:R-:W-:Y:S05]  /*0f00*/  EXIT ;  /* 0x000000000000794d */ /* 0x000fea0003800000 */
.L_x_10:
        /* <DEDUP_REMOVED lines=15> */
.L_x_13:


//--------------------- .nv.global.init           --------------------------
	.section	.nv.global.init,"aw",@progbits
	.align	4
.nv.global.init:
	.type		mrg32k3aM1SubSeq,@object
	.size		mrg32k3aM1SubSeq,(mrg32k3aM2SubSeq - mrg32k3aM1SubSeq)
mrg32k3aM1SubSeq:
        /*0000*/ 	.byte	0x0b, 0xcc, 0xee, 0x04, 0x73, 0x29, 0x8b, 0x6f, 0xf6, 0x53, 0x03, 0xf6, 0x23, 0xf6, 0xea, 0xda
        /* <DEDUP_REMOVED lines=125> */
	.type		mrg32k3aM2SubSeq,@object
	.size		mrg32k3aM2SubSeq,(mrg32k3aM1 - mrg32k3aM2SubSeq)
mrg32k3aM2SubSeq:
        /* <DEDUP_REMOVED lines=126> */
	.type		mrg32k3aM1,@object
	.size		mrg32k3aM1,(mrg32k3aM1Seq - mrg32k3aM1)
mrg32k3aM1:
        /* <DEDUP_REMOVED lines=144> */
	.type		mrg32k3aM1Seq,@object
	.size		mrg32k3aM1Seq,(mrg32k3aM2 - mrg32k3aM1Seq)
mrg32k3aM1Seq:
        /* <DEDUP_REMOVED lines=144> */
	.type		mrg32k3aM2,@object
	.size		mrg32k3aM2,(mrg32k3aM2Seq - mrg32k3aM2)
mrg32k3aM2:
        /* <DEDUP_REMOVED lines=144> */
	.type		mrg32k3aM2Seq,@object
	.size		mrg32k3aM2Seq,(precalc_xorwow_matrix - mrg32k3aM2Seq)
mrg32k3aM2Seq:
        /* <DEDUP_REMOVED lines=144> */
	.type		precalc_xorwow_matrix,@object
	.size		precalc_xorwow_matrix,(precalc_xorwow_offset_matrix - precalc_xorwow_matrix)
precalc_xorwow_matrix:
        /* <DEDUP_REMOVED lines=6400> */
	.type		precalc_xorwow_offset_matrix,@object
	.size		precalc_xorwow_offset_matrix,(.L_1 - precalc_xorwow_offset_matrix)
precalc_xorwow_offset_matrix:
        /* <DEDUP_REMOVED lines=6400> */
.L_1:


//--------------------- .nv.shared.reserved.0     --------------------------
	.section	.nv.shared.reserved.0,"aw",@nobits
	.weak		__nv_reservedSMEM_offset_0_alias
	.size		__nv_reservedSMEM_offset_0_alias, 0, 64
	.other		__nv_reservedSMEM_offset_0_alias,@"STO_CUDA_RESERVED_SHARED STV_DEFAULT"
__nv_reservedSMEM_offset_0_alias:
	.zero		0
	.zero		64


//--------------------- .nv.constant0.conflictChecker --------------------------
	.section	.nv.constant0.conflictChecker,"a",@progbits
	.sectionflags	@""
	.align	4
.nv.constant0.conflictChecker:
	.zero		928


//--------------------- .nv.constant0.initColoring --------------------------
	.section	.nv.constant0.initColoring,"a",@progbits
	.sectionflags	@""
	.align	4
.nv.constant0.initColoring:
	.zero		932


//--------------------- .nv.constant0.initCurand  --------------------------
	.section	.nv.constant0.initCurand,"a",@progbits
	.sectionflags	@""
	.align	4
.nv.constant0.initCurand:
	.zero		912


//--------------------- SYMBOLS --------------------------

	.type		.nv.reservedSmem.offset0,@object
	.size		.nv.reservedSmem.offset0,0x4
